//
// Generated by NVIDIA NVVM Compiler
//
// Compiler Build ID: CL-36424714
// Cuda compilation tools, release 13.0, V13.0.88
// Based on NVVM 20.0.0
//

.version 9.0
.target sm_100
.address_size 64

	// .globl	_Z31randomAccessDeltaSingleKernel64PjPmjPl
.global .align 1 .b8 _ZN34_INTERNAL_452935b4_4_k_cu_07d580b94cuda3std3__45__cpo5beginE[1];
.global .align 1 .b8 _ZN34_INTERNAL_452935b4_4_k_cu_07d580b94cuda3std3__45__cpo3endE[1];
.global .align 1 .b8 _ZN34_INTERNAL_452935b4_4_k_cu_07d580b94cuda3std3__45__cpo6cbeginE[1];
.global .align 1 .b8 _ZN34_INTERNAL_452935b4_4_k_cu_07d580b94cuda3std3__45__cpo4cendE[1];
.global .align 1 .b8 _ZN34_INTERNAL_452935b4_4_k_cu_07d580b94cuda3std3__45__cpo6rbeginE[1];
.global .align 1 .b8 _ZN34_INTERNAL_452935b4_4_k_cu_07d580b94cuda3std3__45__cpo4rendE[1];
.global .align 1 .b8 _ZN34_INTERNAL_452935b4_4_k_cu_07d580b94cuda3std3__45__cpo7crbeginE[1];
.global .align 1 .b8 _ZN34_INTERNAL_452935b4_4_k_cu_07d580b94cuda3std3__45__cpo5crendE[1];
.global .align 1 .b8 _ZN34_INTERNAL_452935b4_4_k_cu_07d580b94cuda3std3__436_GLOBAL__N__452935b4_4_k_cu_07d580b96ignoreE[1];
.global .align 1 .b8 _ZN34_INTERNAL_452935b4_4_k_cu_07d580b94cuda3std3__419piecewise_constructE[1];
.global .align 1 .b8 _ZN34_INTERNAL_452935b4_4_k_cu_07d580b94cuda3std3__48in_placeE[1];
.global .align 1 .b8 _ZN34_INTERNAL_452935b4_4_k_cu_07d580b94cuda3std3__420unreachable_sentinelE[1];
.global .align 1 .b8 _ZN34_INTERNAL_452935b4_4_k_cu_07d580b94cuda3std3__47nulloptE[1];
.global .align 1 .b8 _ZN34_INTERNAL_452935b4_4_k_cu_07d580b94cuda3std3__48unexpectE[1];
.global .align 1 .b8 _ZN34_INTERNAL_452935b4_4_k_cu_07d580b94cuda3std6ranges3__45__cpo4swapE[1];
.global .align 1 .b8 _ZN34_INTERNAL_452935b4_4_k_cu_07d580b94cuda3std6ranges3__45__cpo9iter_moveE[1];
.global .align 1 .b8 _ZN34_INTERNAL_452935b4_4_k_cu_07d580b94cuda3std6ranges3__45__cpo5beginE[1];
.global .align 1 .b8 _ZN34_INTERNAL_452935b4_4_k_cu_07d580b94cuda3std6ranges3__45__cpo3endE[1];
.global .align 1 .b8 _ZN34_INTERNAL_452935b4_4_k_cu_07d580b94cuda3std6ranges3__45__cpo6cbeginE[1];
.global .align 1 .b8 _ZN34_INTERNAL_452935b4_4_k_cu_07d580b94cuda3std6ranges3__45__cpo4cendE[1];
.global .align 1 .b8 _ZN34_INTERNAL_452935b4_4_k_cu_07d580b94cuda3std6ranges3__45__cpo7advanceE[1];
.global .align 1 .b8 _ZN34_INTERNAL_452935b4_4_k_cu_07d580b94cuda3std6ranges3__45__cpo9iter_swapE[1];
.global .align 1 .b8 _ZN34_INTERNAL_452935b4_4_k_cu_07d580b94cuda3std6ranges3__45__cpo4nextE[1];
.global .align 1 .b8 _ZN34_INTERNAL_452935b4_4_k_cu_07d580b94cuda3std6ranges3__45__cpo4prevE[1];
.global .align 1 .b8 _ZN34_INTERNAL_452935b4_4_k_cu_07d580b94cuda3std6ranges3__45__cpo4dataE[1];
.global .align 1 .b8 _ZN34_INTERNAL_452935b4_4_k_cu_07d580b94cuda3std6ranges3__45__cpo5cdataE[1];
.global .align 1 .b8 _ZN34_INTERNAL_452935b4_4_k_cu_07d580b94cuda3std6ranges3__45__cpo4sizeE[1];
.global .align 1 .b8 _ZN34_INTERNAL_452935b4_4_k_cu_07d580b94cuda3std6ranges3__45__cpo5ssizeE[1];
.global .align 1 .b8 _ZN34_INTERNAL_452935b4_4_k_cu_07d580b94cuda3std6ranges3__45__cpo8distanceE[1];
.global .align 1 .b8 _ZN34_INTERNAL_452935b4_4_k_cu_07d580b96thrust24THRUST_300001_SM_1000_NS6system6detail10sequential3seqE[1];
.global .align 1 .b8 _ZN34_INTERNAL_452935b4_4_k_cu_07d580b96thrust24THRUST_300001_SM_1000_NS12placeholders2_1E[1];
.global .align 1 .b8 _ZN34_INTERNAL_452935b4_4_k_cu_07d580b96thrust24THRUST_300001_SM_1000_NS12placeholders2_2E[1];
.global .align 1 .b8 _ZN34_INTERNAL_452935b4_4_k_cu_07d580b96thrust24THRUST_300001_SM_1000_NS12placeholders2_3E[1];
.global .align 1 .b8 _ZN34_INTERNAL_452935b4_4_k_cu_07d580b96thrust24THRUST_300001_SM_1000_NS12placeholders2_4E[1];
.global .align 1 .b8 _ZN34_INTERNAL_452935b4_4_k_cu_07d580b96thrust24THRUST_300001_SM_1000_NS12placeholders2_5E[1];
.global .align 1 .b8 _ZN34_INTERNAL_452935b4_4_k_cu_07d580b96thrust24THRUST_300001_SM_1000_NS12placeholders2_6E[1];
.global .align 1 .b8 _ZN34_INTERNAL_452935b4_4_k_cu_07d580b96thrust24THRUST_300001_SM_1000_NS12placeholders2_7E[1];
.global .align 1 .b8 _ZN34_INTERNAL_452935b4_4_k_cu_07d580b96thrust24THRUST_300001_SM_1000_NS12placeholders2_8E[1];
.global .align 1 .b8 _ZN34_INTERNAL_452935b4_4_k_cu_07d580b96thrust24THRUST_300001_SM_1000_NS12placeholders2_9E[1];
.global .align 1 .b8 _ZN34_INTERNAL_452935b4_4_k_cu_07d580b96thrust24THRUST_300001_SM_1000_NS12placeholders3_10E[1];

.visible .entry _Z31randomAccessDeltaSingleKernel64PjPmjPl(
	.param .u64 .ptr .align 1 _Z31randomAccessDeltaSingleKernel64PjPmjPl_param_0,
	.param .u64 .ptr .align 1 _Z31randomAccessDeltaSingleKernel64PjPmjPl_param_1,
	.param .u32 _Z31randomAccessDeltaSingleKernel64PjPmjPl_param_2,
	.param .u64 .ptr .align 1 _Z31randomAccessDeltaSingleKernel64PjPmjPl_param_3
)
{
	.reg .pred 	%p<9>;
	.reg .b32 	%r<44>;
	.reg .b64 	%rd<44>;

	ld.param.u64 	%rd14, [_Z31randomAccessDeltaSingleKernel64PjPmjPl_param_0];
	ld.param.u64 	%rd15, [_Z31randomAccessDeltaSingleKernel64PjPmjPl_param_1];
	ld.param.u32 	%r14, [_Z31randomAccessDeltaSingleKernel64PjPmjPl_param_2];
	ld.param.u64 	%rd16, [_Z31randomAccessDeltaSingleKernel64PjPmjPl_param_3];
	mov.u32 	%r15, %tid.x;
	mov.u32 	%r16, %ctaid.x;
	or.b32  	%r17, %r15, %r16;
	setp.ne.s32 	%p1, %r17, 0;
	@%p1 bra 	$L__BB0_15;
	cvta.to.global.u64 	%rd17, %rd14;
	cvta.to.global.u64 	%rd18, %rd15;
	shr.u32 	%r18, %r14, 7;
	and.b32  	%r1, %r14, 127;
	mul.wide.u32 	%rd19, %r18, 4;
	add.s64 	%rd20, %rd17, %rd19;
	ld.global.u32 	%r19, [%rd20];
	mul.wide.u32 	%rd21, %r19, 8;
	add.s64 	%rd1, %rd18, %rd21;
	ld.global.u64 	%rd43, [%rd1];
	setp.eq.s32 	%p2, %r1, 0;
	@%p2 bra 	$L__BB0_14;
	ld.global.u32 	%r2, [%rd1+8];
	mov.b32 	%r40, 0;
$L__BB0_3:
	setp.lt.u32 	%p3, %r40, 32;
	mov.b64 	%rd41, 1;
	@%p3 bra 	$L__BB0_7;
	shr.u32 	%r23, %r40, 5;
	max.u32 	%r24, %r23, 1;
	neg.s32 	%r42, %r24;
	mov.b32 	%r43, 1;
	mov.b32 	%r41, 0;
$L__BB0_5:
	shr.u32 	%r25, %r2, %r41;
	shl.b32 	%r26, %r25, 5;
	and.b32  	%r27, %r26, 8160;
	add.s32 	%r28, %r27, 63;
	shr.u32 	%r29, %r28, 6;
	add.s32 	%r43, %r29, %r43;
	add.s32 	%r42, %r42, 1;
	setp.ne.s32 	%p4, %r42, 0;
	add.s32 	%r41, %r41, 8;
	@%p4 bra 	$L__BB0_5;
	cvt.u64.u32 	%rd41, %r43;
$L__BB0_7:
	shr.u32 	%r30, %r40, 2;
	and.b32  	%r31, %r30, 536870904;
	shr.u32 	%r32, %r2, %r31;
	and.b32  	%r11, %r32, 255;
	setp.eq.s32 	%p5, %r11, 0;
	mov.b64 	%rd42, 0;
	@%p5 bra 	$L__BB0_13;
	and.b32  	%r33, %r40, 31;
	mul.lo.s32 	%r34, %r11, %r33;
	shr.u32 	%r35, %r34, 6;
	and.b32  	%r12, %r34, 63;
	cvt.u64.u32 	%rd24, %r35;
	add.s64 	%rd25, %rd41, %rd24;
	shl.b64 	%rd26, %rd25, 3;
	add.s64 	%rd6, %rd1, %rd26;
	setp.ne.s32 	%p6, %r11, 64;
	@%p6 bra 	$L__BB0_10;
	ld.global.u64 	%rd42, [%rd6+8];
	bra.uni 	$L__BB0_13;
$L__BB0_10:
	ld.global.u64 	%rd8, [%rd6+8];
	add.s32 	%r36, %r12, %r11;
	setp.gt.u32 	%p7, %r36, 64;
	@%p7 bra 	$L__BB0_12;
	mov.b64 	%rd35, -1;
	shl.b64 	%rd36, %rd35, %r11;
	not.b64 	%rd37, %rd36;
	shr.u64 	%rd38, %rd8, %r12;
	and.b64  	%rd42, %rd38, %rd37;
	bra.uni 	$L__BB0_13;
$L__BB0_12:
	ld.global.u64 	%rd27, [%rd6+16];
	add.s32 	%r38, %r36, -64;
	mov.b64 	%rd28, -1;
	shl.b64 	%rd29, %rd28, %r38;
	not.b64 	%rd30, %rd29;
	and.b64  	%rd31, %rd27, %rd30;
	shr.u64 	%rd32, %rd8, %r12;
	shl.b64 	%rd33, %rd31, 1;
	xor.b32  	%r39, %r12, 63;
	shl.b64 	%rd34, %rd33, %r39;
	or.b64  	%rd42, %rd34, %rd32;
$L__BB0_13:
	add.s64 	%rd43, %rd42, %rd43;
	add.s32 	%r40, %r40, 1;
	setp.ne.s32 	%p8, %r40, %r1;
	@%p8 bra 	$L__BB0_3;
$L__BB0_14:
	cvta.to.global.u64 	%rd39, %rd16;
	st.global.u64 	[%rd39], %rd43;
$L__BB0_15:
	ret;

}
	// .globl	_ZN3cub18CUB_300001_SM_10006detail11EmptyKernelIvEEvv
.visible .entry _ZN3cub18CUB_300001_SM_10006detail11EmptyKernelIvEEvv()
{


	ret;

}


// ===== COMPILED SASS (sm_100) =====

	.target	sm_100

	.elftype	@"ET_EXEC"


//--------------------- .note.nv.tkinfo           --------------------------
	.section	.note.nv.tkinfo,"",@"SHT_NOTE"
	.sectionflags	@"SHF_NOTE_NV_TKINFO"
	.tkinfo
        /*0018*/ 	.word	0x00000002
        /*0030*/ 	.string	""
        /*0030*/ 	.string	"ptxas"
        /*0030*/ 	.string	"Cuda compilation tools, release 13.0, V13.0.88"
        /*0030*/ 	.string	"Build cuda_13.0.r13.0/compiler.36424714_0"
        /*0030*/ 	.string	"-arch sm_100 -m 64 "



//--------------------- .note.nv.cuinfo           --------------------------
	.section	.note.nv.cuinfo,"",@"SHT_NOTE"
	.sectionflags	@"SHF_NOTE_NV_CUINFO"
        /*0018*/ 	.short	0x0002
        /*001a*/ 	.short	0x0064
        /*001c*/ 	.short	0x0082
	.zero		2


//--------------------- .nv.info                  --------------------------
	.section	.nv.info,"",@"SHT_CUDA_INFO"
	.align	4


	//----- nvinfo : EIATTR_REGCOUNT
	.align		4
        /*0000*/ 	.byte	0x04, 0x2f
        /*0002*/ 	.short	(.L_41 - .L_40)
	.align		4
.L_40:
        /*0004*/ 	.word	index@(_Z31randomAccessDeltaSingleKernel64PjPmjPl)
        /*0008*/ 	.word	0x00000016


	//----- nvinfo : EIATTR_FRAME_SIZE
	.align		4
.L_41:
        /*000c*/ 	.byte	0x04, 0x11
        /*000e*/ 	.short	(.L_43 - .L_42)
	.align		4
.L_42:
        /*0010*/ 	.word	index@(_Z31randomAccessDeltaSingleKernel64PjPmjPl)
        /*0014*/ 	.word	0x00000000


	//----- nvinfo : EIATTR_REGCOUNT
	.align		4
.L_43:
        /*0018*/ 	.byte	0x04, 0x2f
        /*001a*/ 	.short	(.L_45 - .L_44)
	.align		4
.L_44:
        /*001c*/ 	.word	index@(_ZN3cub18CUB_300001_SM_10006detail11EmptyKernelIvEEvv)
        /*0020*/ 	.word	0x00000004


	//----- nvinfo : EIATTR_FRAME_SIZE
	.align		4
.L_45:
        /*0024*/ 	.byte	0x04, 0x11
        /*0026*/ 	.short	(.L_47 - .L_46)
	.align		4
.L_46:
        /*0028*/ 	.word	index@(_ZN3cub18CUB_300001_SM_10006detail11EmptyKernelIvEEvv)
        /*002c*/ 	.word	0x00000000


	//----- nvinfo : EIATTR_MIN_STACK_SIZE
	.align		4
.L_47:
        /*0030*/ 	.byte	0x04, 0x12
        /*0032*/ 	.short	(.L_49 - .L_48)
	.align		4
.L_48:
        /*0034*/ 	.word	index@(_ZN3cub18CUB_300001_SM_10006detail11EmptyKernelIvEEvv)
        /*0038*/ 	.word	0x00000000


	//----- nvinfo : EIATTR_MIN_STACK_SIZE
	.align		4
.L_49:
        /*003c*/ 	.byte	0x04, 0x12
        /*003e*/ 	.short	(.L_51 - .L_50)
	.align		4
.L_50:
        /*0040*/ 	.word	index@(_Z31randomAccessDeltaSingleKernel64PjPmjPl)
        /*0044*/ 	.word	0x00000000
.L_51:


//--------------------- .nv.compat                --------------------------
	.section	.nv.compat,"",@"SHT_CUDA_COMPAT_INFO"
	.align	4
        /*0000*/ 	.byte	0x02, 0x09, 0x00, 0x00, 0x02, 0x02, 0x01, 0x00, 0x02, 0x05, 0x05, 0x00, 0x03, 0x07, 0x01, 0x01
        /*0010*/ 	.byte	0x02, 0x03, 0x00, 0x00, 0x02, 0x06, 0x01, 0x00, 0x04, 0x0b, 0x08, 0x00, 0x09, 0x00, 0x00, 0x00
        /*0020*/ 	.byte	0x00, 0x00, 0x00, 0x00


//--------------------- .nv.info._ZN3cub18CUB_300001_SM_10006detail11EmptyKernelIvEEvv --------------------------
	.section	.nv.info._ZN3cub18CUB_300001_SM_10006detail11EmptyKernelIvEEvv,"",@"SHT_CUDA_INFO"
	.sectionflags	@""
	.align	4


	//----- nvinfo : EIATTR_CUDA_API_VERSION
	.align		4
        /*0000*/ 	.byte	0x04, 0x37
        /*0002*/ 	.short	(.L_53 - .L_52)
.L_52:
        /*0004*/ 	.word	0x00000082


	//----- nvinfo : EIATTR_SPARSE_MMA_MASK
	.align		4
.L_53:
        /*0008*/ 	.byte	0x03, 0x50
        /*000a*/ 	.short	0x0000


	//----- nvinfo : EIATTR_MAXREG_COUNT
	.align		4
        /*000c*/ 	.byte	0x03, 0x1b
        /*000e*/ 	.short	0x00ff


	//----- nvinfo : EIATTR_MERCURY_ISA_VERSION
	.align		4
        /*0010*/ 	.byte	0x03, 0x5f
        /*0012*/ 	.short	0x0101


	//----- nvinfo : EIATTR_VRC_CTA_INIT_COUNT
	.align		4
        /*0014*/ 	.byte	0x02, 0x4a
	.zero		1
	.zero		1


	//----- nvinfo : EIATTR_EXIT_INSTR_OFFSETS
	.align		4
        /*0018*/ 	.byte	0x04, 0x1c
        /*001a*/ 	.short	(.L_55 - .L_54)


	//   ....[0]....
.L_54:
        /*001c*/ 	.word	0x00000010


	//----- nvinfo : EIATTR_SW_WAR
	.align		4
.L_55:
        /*0020*/ 	.byte	0x04, 0x36
        /*0022*/ 	.short	(.L_57 - .L_56)
.L_56:
        /*0024*/ 	.word	0x00000008
.L_57:


//--------------------- .nv.info._Z31randomAccessDeltaSingleKernel64PjPmjPl --------------------------
	.section	.nv.info._Z31randomAccessDeltaSingleKernel64PjPmjPl,"",@"SHT_CUDA_INFO"
	.sectionflags	@""
	.align	4


	//----- nvinfo : EIATTR_CUDA_API_VERSION
	.align		4
        /*0000*/ 	.byte	0x04, 0x37
        /*0002*/ 	.short	(.L_59 - .L_58)
.L_58:
        /*0004*/ 	.word	0x00000082


	//----- nvinfo : EIATTR_KPARAM_INFO
	.align		4
.L_59:
        /*0008*/ 	.byte	0x04, 0x17
        /*000a*/ 	.short	(.L_61 - .L_60)
.L_60:
        /*000c*/ 	.word	0x00000000
        /*0010*/ 	.short	0x0003
        /*0012*/ 	.short	0x0018
        /*0014*/ 	.byte	0x00, 0xf5, 0x21, 0x00


	//----- nvinfo : EIATTR_KPARAM_INFO
	.align		4
.L_61:
        /*0018*/ 	.byte	0x04, 0x17
        /*001a*/ 	.short	(.L_63 - .L_62)
.L_62:
        /*001c*/ 	.word	0x00000000
        /*0020*/ 	.short	0x0002
        /*0022*/ 	.short	0x0010
        /*0024*/ 	.byte	0x00, 0xf0, 0x11, 0x00


	//----- nvinfo : EIATTR_KPARAM_INFO
	.align		4
.L_63:
        /*0028*/ 	.byte	0x04, 0x17
        /*002a*/ 	.short	(.L_65 - .L_64)
.L_64:
        /*002c*/ 	.word	0x00000000
        /*0030*/ 	.short	0x0001
        /*0032*/ 	.short	0x0008
        /*0034*/ 	.byte	0x00, 0xf5, 0x21, 0x00


	//----- nvinfo : EIATTR_KPARAM_INFO
	.align		4
.L_65:
        /*0038*/ 	.byte	0x04, 0x17
        /*003a*/ 	.short	(.L_67 - .L_66)
.L_66:
        /*003c*/ 	.word	0x00000000
        /*0040*/ 	.short	0x0000
        /*0042*/ 	.short	0x0000
        /*0044*/ 	.byte	0x00, 0xf5, 0x21, 0x00


	//----- nvinfo : EIATTR_SPARSE_MMA_MASK
	.align		4
.L_67:
        /*0048*/ 	.byte	0x03, 0x50
        /*004a*/ 	.short	0x0000


	//----- nvinfo : EIATTR_MAXREG_COUNT
	.align		4
        /*004c*/ 	.byte	0x03, 0x1b
        /*004e*/ 	.short	0x00ff


	//----- nvinfo : EIATTR_MERCURY_ISA_VERSION
	.align		4
        /*0050*/ 	.byte	0x03, 0x5f
        /*0052*/ 	.short	0x0101


	//----- nvinfo : EIATTR_VRC_CTA_INIT_COUNT
	.align		4
        /*0054*/ 	.byte	0x02, 0x4a
	.zero		1
	.zero		1


	//----- nvinfo : EIATTR_EXIT_INSTR_OFFSETS
	.align		4
        /*0058*/ 	.byte	0x04, 0x1c
        /*005a*/ 	.short	(.L_69 - .L_68)


	//   ....[0]....
.L_68:
        /*005c*/ 	.word	0x00000040


	//   ....[1]....
        /*0060*/ 	.word	0x000008a0


	//----- nvinfo : EIATTR_CBANK_PARAM_SIZE
	.align		4
.L_69:
        /*0064*/ 	.byte	0x03, 0x19
        /*0066*/ 	.short	0x0020


	//----- nvinfo : EIATTR_PARAM_CBANK
	.align		4
        /*0068*/ 	.byte	0x04, 0x0a
        /*006a*/ 	.short	(.L_71 - .L_70)
	.align		4
.L_70:
        /*006c*/ 	.word	index@(.nv.constant0._Z31randomAccessDeltaSingleKernel64PjPmjPl)
        /*0070*/ 	.short	0x0380
        /*0072*/ 	.short	0x0020


	//----- nvinfo : EIATTR_SW_WAR
	.align		4
.L_71:
        /*0074*/ 	.byte	0x04, 0x36
        /*0076*/ 	.short	(.L_73 - .L_72)
.L_72:
        /*0078*/ 	.word	0x00000008
.L_73:


//--------------------- .nv.callgraph             --------------------------
	.section	.nv.callgraph,"",@"SHT_CUDA_CALLGRAPH"
	.align	4
	.sectionentsize	8
	.align		4
        /*0000*/ 	.word	0x00000000
	.align		4
        /*0004*/ 	.word	0xffffffff
	.align		4
        /*0008*/ 	.word	0x00000000
	.align		4
        /*000c*/ 	.word	0xfffffffe
	.align		4
        /*0010*/ 	.word	0x00000000
	.align		4
        /*0014*/ 	.word	0xfffffffd
	.align		4
        /*0018*/ 	.word	0x00000000
	.align		4
        /*001c*/ 	.word	0xfffffffc


//--------------------- .nv.constant4             --------------------------
	.section	.nv.constant4,"a",@progbits
	.align	8
	.align		8
.nv.constant4:
        /*0000*/ 	.dword	_ZN34_INTERNAL_452935b4_4_k_cu_07d580b94cuda3std3__45__cpo5beginE
	.align		8
        /*0008*/ 	.dword	_ZN34_INTERNAL_452935b4_4_k_cu_07d580b94cuda3std3__45__cpo3endE
	.align		8
        /*0010*/ 	.dword	_ZN34_INTERNAL_452935b4_4_k_cu_07d580b94cuda3std3__45__cpo6cbeginE
	.align		8
        /*0018*/ 	.dword	_ZN34_INTERNAL_452935b4_4_k_cu_07d580b94cuda3std3__45__cpo4cendE
	.align		8
        /*0020*/ 	.dword	_ZN34_INTERNAL_452935b4_4_k_cu_07d580b94cuda3std3__45__cpo6rbeginE
	.align		8
        /*0028*/ 	.dword	_ZN34_INTERNAL_452935b4_4_k_cu_07d580b94cuda3std3__45__cpo4rendE
	.align		8
        /*0030*/ 	.dword	_ZN34_INTERNAL_452935b4_4_k_cu_07d580b94cuda3std3__45__cpo7crbeginE
	.align		8
        /*0038*/ 	.dword	_ZN34_INTERNAL_452935b4_4_k_cu_07d580b94cuda3std3__45__cpo5crendE
	.align		8
        /*0040*/ 	.dword	_ZN34_INTERNAL_452935b4_4_k_cu_07d580b94cuda3std3__436_GLOBAL__N__452935b4_4_k_cu_07d580b96ignoreE
	.align		8
        /*0048*/ 	.dword	_ZN34_INTERNAL_452935b4_4_k_cu_07d580b94cuda3std3__419piecewise_constructE
	.align		8
        /*0050*/ 	.dword	_ZN34_INTERNAL_452935b4_4_k_cu_07d580b94cuda3std3__48in_placeE
	.align		8
        /*0058*/ 	.dword	_ZN34_INTERNAL_452935b4_4_k_cu_07d580b94cuda3std3__420unreachable_sentinelE
	.align		8
        /*0060*/ 	.dword	_ZN34_INTERNAL_452935b4_4_k_cu_07d580b94cuda3std3__47nulloptE
	.align		8
        /*0068*/ 	.dword	_ZN34_INTERNAL_452935b4_4_k_cu_07d580b94cuda3std3__48unexpectE
	.align		8
        /*0070*/ 	.dword	_ZN34_INTERNAL_452935b4_4_k_cu_07d580b94cuda3std6ranges3__45__cpo4swapE
	.align		8
        /*0078*/ 	.dword	_ZN34_INTERNAL_452935b4_4_k_cu_07d580b94cuda3std6ranges3__45__cpo9iter_moveE
	.align		8
        /*0080*/ 	.dword	_ZN34_INTERNAL_452935b4_4_k_cu_07d580b94cuda3std6ranges3__45__cpo5beginE
	.align		8
        /*0088*/ 	.dword	_ZN34_INTERNAL_452935b4_4_k_cu_07d580b94cuda3std6ranges3__45__cpo3endE
	.align		8
        /*0090*/ 	.dword	_ZN34_INTERNAL_452935b4_4_k_cu_07d580b94cuda3std6ranges3__45__cpo6cbeginE
	.align		8
        /*0098*/ 	.dword	_ZN34_INTERNAL_452935b4_4_k_cu_07d580b94cuda3std6ranges3__45__cpo4cendE
	.align		8
        /*00a0*/ 	.dword	_ZN34_INTERNAL_452935b4_4_k_cu_07d580b94cuda3std6ranges3__45__cpo7advanceE
	.align		8
        /*00a8*/ 	.dword	_ZN34_INTERNAL_452935b4_4_k_cu_07d580b94cuda3std6ranges3__45__cpo9iter_swapE
	.align		8
        /*00b0*/ 	.dword	_ZN34_INTERNAL_452935b4_4_k_cu_07d580b94cuda3std6ranges3__45__cpo4nextE
	.align		8
        /*00b8*/ 	.dword	_ZN34_INTERNAL_452935b4_4_k_cu_07d580b94cuda3std6ranges3__45__cpo4prevE
	.align		8
        /*00c0*/ 	.dword	_ZN34_INTERNAL_452935b4_4_k_cu_07d580b94cuda3std6ranges3__45__cpo4dataE
	.align		8
        /*00c8*/ 	.dword	_ZN34_INTERNAL_452935b4_4_k_cu_07d580b94cuda3std6ranges3__45__cpo5cdataE
	.align		8
        /*00d0*/ 	.dword	_ZN34_INTERNAL_452935b4_4_k_cu_07d580b94cuda3std6ranges3__45__cpo4sizeE
	.align		8
        /*00d8*/ 	.dword	_ZN34_INTERNAL_452935b4_4_k_cu_07d580b94cuda3std6ranges3__45__cpo5ssizeE
	.align		8
        /*00e0*/ 	.dword	_ZN34_INTERNAL_452935b4_4_k_cu_07d580b94cuda3std6ranges3__45__cpo8distanceE
	.align		8
        /*00e8*/ 	.dword	_ZN34_INTERNAL_452935b4_4_k_cu_07d580b96thrust24THRUST_300001_SM_1000_NS6system6detail10sequential3seqE
	.align		8
        /*00f0*/ 	.dword	_ZN34_INTERNAL_452935b4_4_k_cu_07d580b96thrust24THRUST_300001_SM_1000_NS12placeholders2_1E
	.align		8
        /*00f8*/ 	.dword	_ZN34_INTERNAL_452935b4_4_k_cu_07d580b96thrust24THRUST_300001_SM_1000_NS12placeholders2_2E
	.align		8
        /*0100*/ 	.dword	_ZN34_INTERNAL_452935b4_4_k_cu_07d580b96thrust24THRUST_300001_SM_1000_NS12placeholders2_3E
	.align		8
        /*0108*/ 	.dword	_ZN34_INTERNAL_452935b4_4_k_cu_07d580b96thrust24THRUST_300001_SM_1000_NS12placeholders2_4E
	.align		8
        /*0110*/ 	.dword	_ZN34_INTERNAL_452935b4_4_k_cu_07d580b96thrust24THRUST_300001_SM_1000_NS12placeholders2_5E
	.align		8
        /*0118*/ 	.dword	_ZN34_INTERNAL_452935b4_4_k_cu_07d580b96thrust24THRUST_300001_SM_1000_NS12placeholders2_6E
	.align		8
        /*0120*/ 	.dword	_ZN34_INTERNAL_452935b4_4_k_cu_07d580b96thrust24THRUST_300001_SM_1000_NS12placeholders2_7E
	.align		8
        /*0128*/ 	.dword	_ZN34_INTERNAL_452935b4_4_k_cu_07d580b96thrust24THRUST_300001_SM_1000_NS12placeholders2_8E
	.align		8
        /*0130*/ 	.dword	_ZN34_INTERNAL_452935b4_4_k_cu_07d580b96thrust24THRUST_300001_SM_1000_NS12placeholders2_9E
	.align		8
        /*0138*/ 	.dword	_ZN34_INTERNAL_452935b4_4_k_cu_07d580b96thrust24THRUST_300001_SM_1000_NS12placeholders3_10E


//--------------------- .text._ZN3cub18CUB_300001_SM_10006detail11EmptyKernelIvEEvv --------------------------
	.section	.text._ZN3cub18CUB_300001_SM_10006detail11EmptyKernelIvEEvv,"ax",@progbits
	.align	128
        .global         _ZN3cub18CUB_300001_SM_10006detail11EmptyKernelIvEEvv
        .type           _ZN3cub18CUB_300001_SM_10006detail11EmptyKernelIvEEvv,@function
        .size           _ZN3cub18CUB_300001_SM_10006detail11EmptyKernelIvEEvv,(.L_x_12 - _ZN3cub18CUB_300001_SM_10006detail11EmptyKernelIvEEvv)
        .other          _ZN3cub18CUB_300001_SM_10006detail11EmptyKernelIvEEvv,@"STO_CUDA_ENTRY STV_DEFAULT"
_ZN3cub18CUB_300001_SM_10006detail11EmptyKernelIvEEvv:
.text._ZN3cub18CUB_300001_SM_10006detail11EmptyKernelIvEEvv:
[----:B------:R-:W-:Y:S01]  /*0000*/  LDC R1, c[0x0][0x37c] ;  /* 0x0000df00ff017b82 */ /* 0x000fe20000000800 */
[----:B------:R-:W-:Y:S05]  /*0010*/  EXIT ;  /* 0x000000000000794d */ /* 0x000fea0003800000 */
.L_x_0:
[----:B------:R-:W-:-:S00]  /*0020*/  BRA `(.L_x_0) ;  /* 0xfffffffc00fc7947 */ /* 0x000fc0000383ffff */
[----:B------:R-:W-:-:S00]  /*0030*/  NOP ;  /* 0x0000000000007918 */ /* 0x000fc00000000000 */
        /* <DEDUP_REMOVED lines=12> */
.L_x_12:


//--------------------- .text._Z31randomAccessDeltaSingleKernel64PjPmjPl --------------------------
	.section	.text._Z31randomAccessDeltaSingleKernel64PjPmjPl,"ax",@progbits
	.align	128
        .global         _Z31randomAccessDeltaSingleKernel64PjPmjPl
        .type           _Z31randomAccessDeltaSingleKernel64PjPmjPl,@function
        .size           _Z31randomAccessDeltaSingleKernel64PjPmjPl,(.L_x_13 - _Z31randomAccessDeltaSingleKernel64PjPmjPl)
        .other          _Z31randomAccessDeltaSingleKernel64PjPmjPl,@"STO_CUDA_ENTRY STV_DEFAULT"
_Z31randomAccessDeltaSingleKernel64PjPmjPl:
.text._Z31randomAccessDeltaSingleKernel64PjPmjPl:
[----:B------:R-:W-:Y:S01]  /*0000*/  LDC R1, c[0x0][0x37c] ;  /* 0x0000df00ff017b82 */ /* 0x000fe20000000800 */
[----:B------:R-:W0:Y:S07]  /*0010*/  S2R R0, SR_TID.X ;  /* 0x0000000000007919 */ /* 0x000e2e0000002100 */
[----:B------:R-:W0:Y:S02]  /*0020*/  S2UR UR4, SR_CTAID.X ;  /* 0x00000000000479c3 */ /* 0x000e240000002500 */
[----:B0-----:R-:W-:-:S13]  /*0030*/  LOP3.LUT P0, RZ, R0, UR4, RZ, 0xfc, !PT ;  /* 0x0000000400ff7c12 */ /* 0x001fda000f80fcff */
[----:B------:R-:W-:Y:S05]  /*0040*/  @P0 EXIT ;  /* 0x000000000000094d */ /* 0x000fea0003800000 */
[----:B------:R-:W0:Y:S01]  /*0050*/  LDC R0, c[0x0][0x390] ;  /* 0x0000e400ff007b82 */ /* 0x000e220000000800 */
[----:B------:R-:W1:Y:S07]  /*0060*/  LDCU.64 UR4, c[0x0][0x358] ;  /* 0x00006b00ff0477ac */ /* 0x000e6e0008000a00 */
[----:B------:R-:W2:Y:S08]  /*0070*/  LDC.64 R6, c[0x0][0x380] ;  /* 0x0000e000ff067b82 */ /* 0x000eb00000000a00 */
[----:B------:R-:W3:Y:S01]  /*0080*/  LDC.64 R4, c[0x0][0x388] ;  /* 0x0000e200ff047b82 */ /* 0x000ee20000000a00 */
[----:B0-----:R-:W-:-:S05]  /*0090*/  SHF.R.U32.HI R3, RZ, 0x7, R0 ;  /* 0x00000007ff037819 */ /* 0x001fca0000011600 */
[----:B--2---:R-:W-:-:S06]  /*00a0*/  IMAD.WIDE.U32 R6, R3, 0x4, R6 ;  /* 0x0000000403067825 */ /* 0x004fcc00078e0006 */
[----:B-1----:R-:W3:Y:S01]  /*00b0*/  LDG.E R7, desc[UR4][R6.64] ;  /* 0x0000000406077981 */ /* 0x002ee2000c1e1900 */
[----:B------:R-:W-:Y:S01]  /*00c0*/  LOP3.LUT P0, R0, R0, 0x7f, RZ, 0xc0, !PT ;  /* 0x0000007f00007812 */ /* 0x000fe2000780c0ff */
[----:B---3--:R-:W-:-:S05]  /*00d0*/  IMAD.WIDE.U32 R4, R7, 0x8, R4 ;  /* 0x0000000807047825 */ /* 0x008fca00078e0004 */
[----:B------:R0:W5:Y:S07]  /*00e0*/  LDG.E.64 R2, desc[UR4][R4.64] ;  /* 0x0000000404027981 */ /* 0x00016e000c1e1b00 */
[----:B------:R-:W-:Y:S05]  /*00f0*/  @!P0 BRA `(.L_x_1) ;  /* 0x0000000400e08947 */ /* 0x000fea0003800000 */
[----:B------:R1:W5:Y:S01]  /*0100*/  LDG.E R6, desc[UR4][R4.64+0x8] ;  /* 0x0000080404067981 */ /* 0x000362000c1e1900 */
[----:B------:R-:W-:-:S07]  /*0110*/  IMAD.MOV.U32 R7, RZ, RZ, RZ ;  /* 0x000000ffff077224 */ /* 0x000fce00078e00ff */
.L_x_10:
[----:B------:R-:W-:Y:S01]  /*0120*/  ISETP.GE.U32.AND P0, PT, R7, 0x20, PT ;  /* 0x000000200700780c */ /* 0x000fe20003f06070 */
[----:B------:R-:W-:Y:S02]  /*0130*/  IMAD.MOV.U32 R8, RZ, RZ, 0x1 ;  /* 0x00000001ff087424 */ /* 0x000fe400078e00ff */
[----:B------:R-:W-:-:S10]  /*0140*/  IMAD.MOV.U32 R9, RZ, RZ, 0x0 ;  /* 0x00000000ff097424 */ /* 0x000fd400078e00ff */
[----:B------:R-:W-:Y:S05]  /*0150*/  @!P0 BRA `(.L_x_2) ;  /* 0x0000000400148947 */ /* 0x000fea0003800000 */
[----:B------:R-:W-:Y:S01]  /*0160*/  SHF.R.U32.HI R8, RZ, 0x5, R7 ;  /* 0x00000005ff087819 */ /* 0x000fe20000011607 */
[----:B------:R-:W-:Y:S02]  /*0170*/  IMAD.MOV.U32 R10, RZ, RZ, 0x1 ;  /* 0x00000001ff0a7424 */ /* 0x000fe400078e00ff */
[----:B------:R-:W-:Y:S01]  /*0180*/  IMAD.MOV.U32 R9, RZ, RZ, RZ ;  /* 0x000000ffff097224 */ /* 0x000fe200078e00ff */
[----:B------:R-:W-:-:S05]  /*0190*/  VIMNMX.U32 R8, PT, PT, R8, 0x1, !PT ;  /* 0x0000000108087848 */ /* 0x000fca0007fe0000 */
[----:B------:R-:W-:-:S05]  /*01a0*/  IMAD.MOV R8, RZ, RZ, -R8 ;  /* 0x000000ffff087224 */ /* 0x000fca00078e0a08 */
[----:B------:R-:W-:-:S13]  /*01b0*/  ISETP.GE.AND P0, PT, R8, RZ, PT ;  /* 0x000000ff0800720c */ /* 0x000fda0003f06270 */
[----:B------:R-:W-:Y:S05]  /*01c0*/  @P0 BRA `(.L_x_3) ;  /* 0x0000000000cc0947 */ /* 0x000fea0003800000 */
[----:B------:R-:W-:Y:S01]  /*01d0*/  IMAD.MOV R11, RZ, RZ, -R8 ;  /* 0x000000ffff0b7224 */ /* 0x000fe200078e0a08 */
[----:B------:R-:W-:-:S04]  /*01e0*/  PLOP3.LUT P0, PT, PT, PT, PT, 0x80, 0x8 ;  /* 0x000000000008781c */ /* 0x000fc80003f0f070 */
[----:B------:R-:W-:-:S13]  /*01f0*/  ISETP.GT.AND P1, PT, R11, 0x3, PT ;  /* 0x000000030b00780c */ /* 0x000fda0003f24270 */
[----:B------:R-:W-:Y:S05]  /*0200*/  @!P1 BRA `(.L_x_4) ;  /* 0x0000000000709947 */ /* 0x000fea0003800000 */
[----:B------:R-:W-:-:S13]  /*0210*/  PLOP3.LUT P0, PT, PT, PT, PT, 0x8, 0x80 ;  /* 0x000000000080781c */ /* 0x000fda0003f0e170 */
.L_x_5:
[--C-:B-----5:R-:W-:Y:S01]  /*0220*/  SHF.R.U32.HI R11, RZ, R9, R6.reuse ;  /* 0x00000009ff0b7219 */ /* 0x120fe20000011606 */
[C---:B------:R-:W-:Y:S02]  /*0230*/  VIADD R13, R9.reuse, 0x8 ;  /* 0x00000008090d7836 */ /* 0x040fe40000000000 */
[----:B------:R-:W-:Y:S02]  /*0240*/  VIADD R15, R9, 0x10 ;  /* 0x00000010090f7836 */ /* 0x000fe40000000000 */
[----:B------:R-:W-:Y:S01]  /*0250*/  IMAD.SHL.U32 R11, R11, 0x20, RZ ;  /* 0x000000200b0b7824 */ /* 0x000fe200078e00ff */
[--C-:B------:R-:W-:Y:S01]  /*0260*/  SHF.R.U32.HI R13, RZ, R13, R6.reuse ;  /* 0x0000000dff0d7219 */ /* 0x100fe20000011606 */
[----:B------:R-:W-:Y:S01]  /*0270*/  VIADD R17, R9, 0x18 ;  /* 0x0000001809117836 */ /* 0x000fe20000000000 */
[--C-:B------:R-:W-:Y:S01]  /*0280*/  SHF.R.U32.HI R15, RZ, R15, R6.reuse ;  /* 0x0000000fff0f7219 */ /* 0x100fe20000011606 */
[----:B------:R-:W-:Y:S01]  /*0290*/  VIADD R8, R8, 0x4 ;  /* 0x0000000408087836 */ /* 0x000fe20000000000 */
[----:B------:R-:W-:Y:S01]  /*02a0*/  LOP3.LUT R11, R11, 0x1fe0, RZ, 0xc0, !PT ;  /* 0x00001fe00b0b7812 */ /* 0x000fe200078ec0ff */
[----:B------:R-:W-:Y:S01]  /*02b0*/  IMAD.SHL.U32 R13, R13, 0x20, RZ ;  /* 0x000000200d0d7824 */ /* 0x000fe200078e00ff */
[----:B------:R-:W-:Y:S01]  /*02c0*/  SHF.R.U32.HI R17, RZ, R17, R6 ;  /* 0x00000011ff117219 */ /* 0x000fe20000011606 */
[----:B------:R-:W-:Y:S01]  /*02d0*/  IMAD.SHL.U32 R15, R15, 0x20, RZ ;  /* 0x000000200f0f7824 */ /* 0x000fe200078e00ff */
[----:B------:R-:W-:Y:S01]  /*02e0*/  ISETP.GE.AND P1, PT, R8, -0x3, PT ;  /* 0xfffffffd0800780c */ /* 0x000fe20003f26270 */
[----:B------:R-:W-:Y:S01]  /*02f0*/  VIADD R11, R11, 0x3f ;  /* 0x0000003f0b0b7836 */ /* 0x000fe20000000000 */
[----:B------:R-:W-:Y:S01]  /*0300*/  LOP3.LUT R13, R13, 0x1fe0, RZ, 0xc0, !PT ;  /* 0x00001fe00d0d7812 */ /* 0x000fe200078ec0ff */
[----:B------:R-:W-:Y:S01]  /*0310*/  IMAD.SHL.U32 R17, R17, 0x20, RZ ;  /* 0x0000002011117824 */ /* 0x000fe200078e00ff */
[----:B------:R-:W-:Y:S01]  /*0320*/  LOP3.LUT R15, R15, 0x1fe0, RZ, 0xc0, !PT ;  /* 0x00001fe00f0f7812 */ /* 0x000fe200078ec0ff */
[----:B------:R-:W-:Y:S01]  /*0330*/  VIADD R9, R9, 0x20 ;  /* 0x0000002009097836 */ /* 0x000fe20000000000 */
[----:B------:R-:W-:Y:S01]  /*0340*/  LEA.HI R11, R11, R10, RZ, 0x1a ;  /* 0x0000000a0b0b7211 */ /* 0x000fe200078fd0ff */
[----:B------:R-:W-:Y:S01]  /*0350*/  VIADD R10, R13, 0x3f ;  /* 0x0000003f0d0a7836 */ /* 0x000fe20000000000 */
[----:B------:R-:W-:Y:S01]  /*0360*/  LOP3.LUT R17, R17, 0x1fe0, RZ, 0xc0, !PT ;  /* 0x00001fe011117812 */ /* 0x000fe200078ec0ff */
[----:B------:R-:W-:-:S03]  /*0370*/  VIADD R15, R15, 0x3f ;  /* 0x0000003f0f0f7836 */ /* 0x000fc60000000000 */
[----:B------:R-:W-:Y:S01]  /*0380*/  LEA.HI R10, R10, R11, RZ, 0x1a ;  /* 0x0000000b0a0a7211 */ /* 0x000fe200078fd0ff */
[----:B------:R-:W-:-:S03]  /*0390*/  VIADD R17, R17, 0x3f ;  /* 0x0000003f11117836 */ /* 0x000fc60000000000 */
[----:B------:R-:W-:-:S04]  /*03a0*/  LEA.HI R10, R15, R10, RZ, 0x1a ;  /* 0x0000000a0f0a7211 */ /* 0x000fc800078fd0ff */
[----:B------:R-:W-:Y:S01]  /*03b0*/  LEA.HI R10, R17, R10, RZ, 0x1a ;  /* 0x0000000a110a7211 */ /* 0x000fe200078fd0ff */
[----:B------:R-:W-:Y:S06]  /*03c0*/  @!P1 BRA `(.L_x_5) ;  /* 0xfffffffc00949947 */ /* 0x000fec000383ffff */
.L_x_4:
[----:B------:R-:W-:-:S05]  /*03d0*/  IMAD.MOV R11, RZ, RZ, -R8 ;  /* 0x000000ffff0b7224 */ /* 0x000fca00078e0a08 */
[----:B------:R-:W-:-:S13]  /*03e0*/  ISETP.GT.AND P1, PT, R11, 0x1, PT ;  /* 0x000000010b00780c */ /* 0x000fda0003f24270 */
[----:B------:R-:W-:Y:S05]  /*03f0*/  @!P1 BRA `(.L_x_6) ;  /* 0x0000000000389947 */ /* 0x000fea0003800000 */
[C---:B------:R-:W-:Y:S01]  /*0400*/  VIADD R13, R9.reuse, 0x8 ;  /* 0x00000008090d7836 */ /* 0x040fe20000000000 */
[--C-:B-----5:R-:W-:Y:S01]  /*0410*/  SHF.R.U32.HI R11, RZ, R9, R6.reuse ;  /* 0x00000009ff0b7219 */ /* 0x120fe20000011606 */
[----:B------:R-:W-:Y:S01]  /*0420*/  VIADD R8, R8, 0x2 ;  /* 0x0000000208087836 */ /* 0x000fe20000000000 */
[----:B------:R-:W-:Y:S01]  /*0430*/  PLOP3.LUT P0, PT, PT, PT, PT, 0x8, 0x80 ;  /* 0x000000000080781c */ /* 0x000fe20003f0e170 */
[----:B------:R-:W-:Y:S01]  /*0440*/  VIADD R9, R9, 0x10 ;  /* 0x0000001009097836 */ /* 0x000fe20000000000 */
[----:B------:R-:W-:Y:S01]  /*0450*/  SHF.R.U32.HI R13, RZ, R13, R6 ;  /* 0x0000000dff0d7219 */ /* 0x000fe20000011606 */
[----:B------:R-:W-:-:S04]  /*0460*/  IMAD.SHL.U32 R11, R11, 0x20, RZ ;  /* 0x000000200b0b7824 */ /* 0x000fc800078e00ff */
[----:B------:R-:W-:Y:S01]  /*0470*/  IMAD.SHL.U32 R13, R13, 0x20, RZ ;  /* 0x000000200d0d7824 */ /* 0x000fe200078e00ff */
[----:B------:R-:W-:-:S04]  /*0480*/  LOP3.LUT R11, R11, 0x1fe0, RZ, 0xc0, !PT ;  /* 0x00001fe00b0b7812 */ /* 0x000fc800078ec0ff */
[----:B------:R-:W-:Y:S01]  /*0490*/  LOP3.LUT R13, R13, 0x1fe0, RZ, 0xc0, !PT ;  /* 0x00001fe00d0d7812 */ /* 0x000fe200078ec0ff */
[----:B------:R-:W-:-:S04]  /*04a0*/  VIADD R11, R11, 0x3f ;  /* 0x0000003f0b0b7836 */ /* 0x000fc80000000000 */
[----:B------:R-:W-:Y:S01]  /*04b0*/  VIADD R13, R13, 0x3f ;  /* 0x0000003f0d0d7836 */ /* 0x000fe20000000000 */
[----:B------:R-:W-:-:S04]  /*04c0*/  LEA.HI R10, R11, R10, RZ, 0x1a ;  /* 0x0000000a0b0a7211 */ /* 0x000fc800078fd0ff */
[----:B------:R-:W-:-:S07]  /*04d0*/  LEA.HI R10, R13, R10, RZ, 0x1a ;  /* 0x0000000a0d0a7211 */ /* 0x000fce00078fd0ff */
.L_x_6:
[----:B------:R-:W-:-:S13]  /*04e0*/  ISETP.NE.OR P0, PT, R8, RZ, P0 ;  /* 0x000000ff0800720c */ /* 0x000fda0000705670 */
[----:B------:R-:W-:Y:S05]  /*04f0*/  @!P0 BRA `(.L_x_7) ;  /* 0x0000000000248947 */ /* 0x000fea0003800000 */
.L_x_3:
[----:B-----5:R-:W-:Y:S01]  /*0500*/  SHF.R.U32.HI R11, RZ, R9, R6 ;  /* 0x00000009ff0b7219 */ /* 0x020fe20000011606 */
[----:B------:R-:W-:Y:S02]  /*0510*/  VIADD R8, R8, 0x1 ;  /* 0x0000000108087836 */ /* 0x000fe40000000000 */
[----:B------:R-:W-:Y:S02]  /*0520*/  VIADD R9, R9, 0x8 ;  /* 0x0000000809097836 */ /* 0x000fe40000000000 */
[----:B------:R-:W-:Y:S01]  /*0530*/  IMAD.SHL.U32 R11, R11, 0x20, RZ ;  /* 0x000000200b0b7824 */ /* 0x000fe200078e00ff */
[----:B------:R-:W-:-:S04]  /*0540*/  ISETP.NE.AND P0, PT, R8, RZ, PT ;  /* 0x000000ff0800720c */ /* 0x000fc80003f05270 */
[----:B------:R-:W-:-:S05]  /*0550*/  LOP3.LUT R11, R11, 0x1fe0, RZ, 0xc0, !PT ;  /* 0x00001fe00b0b7812 */ /* 0x000fca00078ec0ff */
[----:B------:R-:W-:-:S05]  /*0560*/  VIADD R11, R11, 0x3f ;  /* 0x0000003f0b0b7836 */ /* 0x000fca0000000000 */
[----:B------:R-:W-:Y:S01]  /*0570*/  LEA.HI R10, R11, R10, RZ, 0x1a ;  /* 0x0000000a0b0a7211 */ /* 0x000fe200078fd0ff */
[----:B------:R-:W-:Y:S06]  /*0580*/  @P0 BRA `(.L_x_3) ;  /* 0xfffffffc00dc0947 */ /* 0x000fec000383ffff */
.L_x_7:
[----:B------:R-:W-:Y:S02]  /*0590*/  IMAD.MOV.U32 R8, RZ, RZ, R10 ;  /* 0x000000ffff087224 */ /* 0x000fe400078e000a */
[----:B------:R-:W-:-:S07]  /*05a0*/  IMAD.MOV.U32 R9, RZ, RZ, RZ ;  /* 0x000000ffff097224 */ /* 0x000fce00078e00ff */
.L_x_2:
[----:B------:R-:W-:Y:S02]  /*05b0*/  SHF.R.U32.HI R10, RZ, 0x2, R7 ;  /* 0x00000002ff0a7819 */ /* 0x000fe40000011607 */
[----:B------:R-:W-:Y:S02]  /*05c0*/  CS2R R14, SRZ ;  /* 0x00000000000e7805 */ /* 0x000fe4000001ff00 */
[----:B------:R-:W-:-:S04]  /*05d0*/  LOP3.LUT R11, R10, 0x1ffffff8, RZ, 0xc0, !PT ;  /* 0x1ffffff80a0b7812 */ /* 0x000fc800078ec0ff */
[----:B-----5:R-:W-:-:S04]  /*05e0*/  SHF.R.U32.HI R10, RZ, R11, R6 ;  /* 0x0000000bff0a7219 */ /* 0x020fc80000011606 */
[----:B------:R-:W-:-:S13]  /*05f0*/  LOP3.LUT P0, R10, R10, 0xff, RZ, 0xc0, !PT ;  /* 0x000000ff0a0a7812 */ /* 0x000fda000780c0ff */
[----:B------:R-:W-:Y:S05]  /*0600*/  @!P0 BRA `(.L_x_8) ;  /* 0x0000000000888947 */ /* 0x000fea0003800000 */
[----:B------:R-:W-:-:S05]  /*0610*/  LOP3.LUT R11, R7, 0x1f, RZ, 0xc0, !PT ;  /* 0x0000001f070b7812 */ /* 0x000fca00078ec0ff */
[----:B------:R-:W-:-:S05]  /*0620*/  IMAD R11, R10, R11, RZ ;  /* 0x0000000b0a0b7224 */ /* 0x000fca00078e02ff */
[C---:B------:R-:W-:Y:S02]  /*0630*/  LEA.HI R13, P0, R11.reuse, R8, RZ, 0x1a ;  /* 0x000000080b0d7211 */ /* 0x040fe4000781d0ff */
[----:B------:R-:W-:Y:S02]  /*0640*/  LOP3.LUT R19, R11, 0x3f, RZ, 0xc0, !PT ;  /* 0x0000003f0b137812 */ /* 0x000fe400078ec0ff */
[----:B------:R-:W-:Y:S01]  /*0650*/  LEA R14, P1, R13, R4, 0x3 ;  /* 0x000000040d0e7211 */ /* 0x000fe200078218ff */
[----:B------:R-:W-:Y:S01]  /*0660*/  IMAD.X R8, RZ, RZ, R9, P0 ;  /* 0x000000ffff087224 */ /* 0x000fe200000e0609 */
[----:B------:R-:W-:-:S04]  /*0670*/  ISETP.NE.AND P0, PT, R10, 0x40, PT ;  /* 0x000000400a00780c */ /* 0x000fc80003f05270 */
[----:B------:R-:W-:-:S09]  /*0680*/  LEA.HI.X R15, R13, R5, R8, 0x3, P1 ;  /* 0x000000050d0f7211 */ /* 0x000fd200008f1c08 */
[----:B------:R-:W-:Y:S05]  /*0690*/  @P0 BRA `(.L_x_9) ;  /* 0x0000000000080947 */ /* 0x000fea0003800000 */
[----:B------:R-:W5:Y:S01]  /*06a0*/  LDG.E.64 R14, desc[UR4][R14.64+0x8] ;  /* 0x000008040e0e7981 */ /* 0x000f62000c1e1b00 */
[----:B------:R-:W-:Y:S05]  /*06b0*/  BRA `(.L_x_8) ;  /* 0x00000000005c7947 */ /* 0x000fea0003800000 */
.L_x_9:
[----:B------:R-:W-:Y:S01]  /*06c0*/  IMAD.IADD R11, R10, 0x1, R19 ;  /* 0x000000010a0b7824 */ /* 0x000fe200078e0213 */
[----:B------:R2:W3:Y:S04]  /*06d0*/  LDG.E.64 R8, desc[UR4][R14.64+0x8] ;  /* 0x000008040e087981 */ /* 0x0004e8000c1e1b00 */
[----:B------:R-:W-:-:S13]  /*06e0*/  ISETP.GT.U32.AND P0, PT, R11, 0x40, PT ;  /* 0x000000400b00780c */ /* 0x000fda0003f04070 */
[----:B------:R-:W4:Y:S01]  /*06f0*/  @P0 LDG.E.64 R12, desc[UR4][R14.64+0x10] ;  /* 0x000010040e0c0981 */ /* 0x000f22000c1e1b00 */
[----:B------:R-:W-:Y:S02]  /*0700*/  IMAD.MOV.U32 R18, RZ, RZ, -0x1 ;  /* 0xffffffffff127424 */ /* 0x000fe400078e00ff */
[----:B------:R-:W-:-:S05]  /*0710*/  @P0 VIADD R11, R11, 0xffffffc0 ;  /* 0xffffffc00b0b0836 */ /* 0x000fca0000000000 */
[CC--:B------:R-:W-:Y:S02]  /*0720*/  @P0 SHF.L.U32 R17, R18.reuse, R11.reuse, RZ ;  /* 0x0000000b12110219 */ /* 0x0c0fe400000006ff */
[C---:B------:R-:W-:Y:S02]  /*0730*/  @P0 SHF.L.U64.HI R11, R18.reuse, R11, 0xffffffff ;  /* 0xffffffff120b0419 */ /* 0x040fe4000001020b */
[CC--:B------:R-:W-:Y:S02]  /*0740*/  @!P0 SHF.L.U64.HI R16, R18.reuse, R10.reuse, 0xffffffff ;  /* 0xffffffff12108419 */ /* 0x0c0fe4000001020a */
[----:B--2---:R-:W-:Y:S02]  /*0750*/  @!P0 SHF.L.U32 R15, R18, R10, RZ ;  /* 0x0000000a120f8219 */ /* 0x004fe400000006ff */
[-CC-:B---3--:R-:W-:Y:S02]  /*0760*/  SHF.R.U64 R10, R8, R19.reuse, R9.reuse ;  /* 0x00000013080a7219 */ /* 0x188fe40000001209 */
[----:B------:R-:W-:-:S02]  /*0770*/  SHF.R.U32.HI R9, RZ, R19, R9 ;  /* 0x00000013ff097219 */ /* 0x000fc40000011609 */
[----:B------:R-:W-:Y:S02]  /*0780*/  @!P0 LOP3.LUT R14, R10, R15, RZ, 0x30, !PT ;  /* 0x0000000f0a0e8212 */ /* 0x000fe400078e30ff */
[----:B----4-:R-:W-:Y:S02]  /*0790*/  @P0 LOP3.LUT R12, R12, R17, RZ, 0x30, !PT ;  /* 0x000000110c0c0212 */ /* 0x010fe400078e30ff */
[----:B------:R-:W-:Y:S02]  /*07a0*/  @P0 LOP3.LUT R13, R13, R11, RZ, 0x30, !PT ;  /* 0x0000000b0d0d0212 */ /* 0x000fe400078e30ff */
[----:B------:R-:W-:Y:S02]  /*07b0*/  @P0 LOP3.LUT R11, R19, 0x3f, RZ, 0x3c, !PT ;  /* 0x0000003f130b0812 */ /* 0x000fe400078e3cff */
[C---:B------:R-:W-:Y:S01]  /*07c0*/  @P0 SHF.L.U64.HI R13, R12.reuse, 0x1, R13 ;  /* 0x000000010c0d0819 */ /* 0x040fe2000001020d */
[----:B------:R-:W-:Y:S01]  /*07d0*/  @P0 IMAD.SHL.U32 R12, R12, 0x2, RZ ;  /* 0x000000020c0c0824 */ /* 0x000fe200078e00ff */
[----:B------:R-:W-:-:S04]  /*07e0*/  @!P0 LOP3.LUT R15, R9, R16, RZ, 0x30, !PT ;  /* 0x00000010090f8212 */ /* 0x000fc800078e30ff */
[CC--:B------:R-:W-:Y:S02]  /*07f0*/  @P0 SHF.L.U64.HI R8, R12.reuse, R11.reuse, R13 ;  /* 0x0000000b0c080219 */ /* 0x0c0fe4000001020d */
[----:B------:R-:W-:Y:S02]  /*0800*/  @P0 SHF.L.U32 R11, R12, R11, RZ ;  /* 0x0000000b0c0b0219 */ /* 0x000fe400000006ff */
[----:B------:R-:W-:Y:S02]  /*0810*/  @P0 LOP3.LUT R15, R8, R9, RZ, 0xfc, !PT ;  /* 0x00000009080f0212 */ /* 0x000fe400078efcff */
[----:B------:R-:W-:-:S07]  /*0820*/  @P0 LOP3.LUT R14, R11, R10, RZ, 0xfc, !PT ;  /* 0x0000000a0b0e0212 */ /* 0x000fce00078efcff */
.L_x_8:
[----:B------:R-:W-:Y:S01]  /*0830*/  VIADD R7, R7, 0x1 ;  /* 0x0000000107077836 */ /* 0x000fe20000000000 */
[----:B-----5:R-:W-:-:S04]  /*0840*/  IADD3 R2, P1, PT, R2, R14, RZ ;  /* 0x0000000e02027210 */ /* 0x020fc80007f3e0ff */
[----:B------:R-:W-:Y:S01]  /*0850*/  ISETP.NE.AND P0, PT, R7, R0, PT ;  /* 0x000000000700720c */ /* 0x000fe20003f05270 */
[----:B------:R-:W-:-:S12]  /*0860*/  IMAD.X R3, R3, 0x1, R15, P1 ;  /* 0x0000000103037824 */ /* 0x000fd800008e060f */
[----:B------:R-:W-:Y:S05]  /*0870*/  @P0 BRA `(.L_x_10) ;  /* 0xfffffff800280947 */ /* 0x000fea000383ffff */
.L_x_1:
[----:B01----:R-:W0:Y:S02]  /*0880*/  LDC.64 R4, c[0x0][0x398] ;  /* 0x0000e600ff047b82 */ /* 0x003e240000000a00 */
[----:B0----5:R-:W-:Y:S01]  /*0890*/  STG.E.64 desc[UR4][R4.64], R2 ;  /* 0x0000000204007986 */ /* 0x021fe2000c101b04 */
[----:B------:R-:W-:Y:S05]  /*08a0*/  EXIT ;  /* 0x000000000000794d */ /* 0x000fea0003800000 */
.L_x_11:
        /* <DEDUP_REMOVED lines=13> */
.L_x_13:


//--------------------- .nv.shared.reserved.0     --------------------------
	.section	.nv.shared.reserved.0,"aw",@nobits
	.weak		__nv_reservedSMEM_offset_0_alias
	.size		__nv_reservedSMEM_offset_0_alias, 0, 64
	.other		__nv_reservedSMEM_offset_0_alias,@"STO_CUDA_RESERVED_SHARED STV_DEFAULT"
__nv_reservedSMEM_offset_0_alias:
	.zero		0
	.zero		64


//--------------------- .nv.global                --------------------------
	.section	.nv.global,"aw",@nobits
.nv.global:
	.type		_ZN34_INTERNAL_452935b4_4_k_cu_07d580b96thrust24THRUST_300001_SM_1000_NS12placeholders2_5E,@object
	.size		_ZN34_INTERNAL_452935b4_4_k_cu_07d580b96thrust24THRUST_300001_SM_1000_NS12placeholders2_5E,(_ZN34_INTERNAL_452935b4_4_k_cu_07d580b94cuda3std3__45__cpo6cbeginE - _ZN34_INTERNAL_452935b4_4_k_cu_07d580b96thrust24THRUST_300001_SM_1000_NS12placeholders2_5E)
_ZN34_INTERNAL_452935b4_4_k_cu_07d580b96thrust24THRUST_300001_SM_1000_NS12placeholders2_5E:
	.zero		1
	.type		_ZN34_INTERNAL_452935b4_4_k_cu_07d580b94cuda3std3__45__cpo6cbeginE,@object
	.size		_ZN34_INTERNAL_452935b4_4_k_cu_07d580b94cuda3std3__45__cpo6cbeginE,(_ZN34_INTERNAL_452935b4_4_k_cu_07d580b94cuda3std6ranges3__45__cpo6cbeginE - _ZN34_INTERNAL_452935b4_4_k_cu_07d580b94cuda3std3__45__cpo6cbeginE)
_ZN34_INTERNAL_452935b4_4_k_cu_07d580b94cuda3std3__45__cpo6cbeginE:
	.zero		1
	.type		_ZN34_INTERNAL_452935b4_4_k_cu_07d580b94cuda3std6ranges3__45__cpo6cbeginE,@object
	.size		_ZN34_INTERNAL_452935b4_4_k_cu_07d580b94cuda3std6ranges3__45__cpo6cbeginE,(_ZN34_INTERNAL_452935b4_4_k_cu_07d580b94cuda3std3__48in_placeE - _ZN34_INTERNAL_452935b4_4_k_cu_07d580b94cuda3std6ranges3__45__cpo6cbeginE)
_ZN34_INTERNAL_452935b4_4_k_cu_07d580b94cuda3std6ranges3__45__cpo6cbeginE:
	.zero		1
	.type		_ZN34_INTERNAL_452935b4_4_k_cu_07d580b94cuda3std3__48in_placeE,@object
	.size		_ZN34_INTERNAL_452935b4_4_k_cu_07d580b94cuda3std3__48in_placeE,(_ZN34_INTERNAL_452935b4_4_k_cu_07d580b94cuda3std6ranges3__45__cpo4sizeE - _ZN34_INTERNAL_452935b4_4_k_cu_07d580b94cuda3std3__48in_placeE)
_ZN34_INTERNAL_452935b4_4_k_cu_07d580b94cuda3std3__48in_placeE:
	.zero		1
	.type		_ZN34_INTERNAL_452935b4_4_k_cu_07d580b94cuda3std6ranges3__45__cpo4sizeE,@object
	.size		_ZN34_INTERNAL_452935b4_4_k_cu_07d580b94cuda3std6ranges3__45__cpo4sizeE,(_ZN34_INTERNAL_452935b4_4_k_cu_07d580b96thrust24THRUST_300001_SM_1000_NS12placeholders2_9E - _ZN34_INTERNAL_452935b4_4_k_cu_07d580b94cuda3std6ranges3__45__cpo4sizeE)
_ZN34_INTERNAL_452935b4_4_k_cu_07d580b94cuda3std6ranges3__45__cpo4sizeE:
	.zero		1
	.type		_ZN34_INTERNAL_452935b4_4_k_cu_07d580b96thrust24THRUST_300001_SM_1000_NS12placeholders2_9E,@object
	.size		_ZN34_INTERNAL_452935b4_4_k_cu_07d580b96thrust24THRUST_300001_SM_1000_NS12placeholders2_9E,(_ZN34_INTERNAL_452935b4_4_k_cu_07d580b94cuda3std3__45__cpo7crbeginE - _ZN34_INTERNAL_452935b4_4_k_cu_07d580b96thrust24THRUST_300001_SM_1000_NS12placeholders2_9E)
_ZN34_INTERNAL_452935b4_4_k_cu_07d580b96thrust24THRUST_300001_SM_1000_NS12placeholders2_9E:
	.zero		1
	.type		_ZN34_INTERNAL_452935b4_4_k_cu_07d580b94cuda3std3__45__cpo7crbeginE,@object
	.size		_ZN34_INTERNAL_452935b4_4_k_cu_07d580b94cuda3std3__45__cpo7crbeginE,(_ZN34_INTERNAL_452935b4_4_k_cu_07d580b94cuda3std6ranges3__45__cpo4nextE - _ZN34_INTERNAL_452935b4_4_k_cu_07d580b94cuda3std3__45__cpo7crbeginE)
_ZN34_INTERNAL_452935b4_4_k_cu_07d580b94cuda3std3__45__cpo7crbeginE:
	.zero		1
	.type		_ZN34_INTERNAL_452935b4_4_k_cu_07d580b94cuda3std6ranges3__45__cpo4nextE,@object
	.size		_ZN34_INTERNAL_452935b4_4_k_cu_07d580b94cuda3std6ranges3__45__cpo4nextE,(_ZN34_INTERNAL_452935b4_4_k_cu_07d580b94cuda3std6ranges3__45__cpo4swapE - _ZN34_INTERNAL_452935b4_4_k_cu_07d580b94cuda3std6ranges3__45__cpo4nextE)
_ZN34_INTERNAL_452935b4_4_k_cu_07d580b94cuda3std6ranges3__45__cpo4nextE:
	.zero		1
	.type		_ZN34_INTERNAL_452935b4_4_k_cu_07d580b94cuda3std6ranges3__45__cpo4swapE,@object
	.size		_ZN34_INTERNAL_452935b4_4_k_cu_07d580b94cuda3std6ranges3__45__cpo4swapE,(_ZN34_INTERNAL_452935b4_4_k_cu_07d580b96thrust24THRUST_300001_SM_1000_NS12placeholders2_1E - _ZN34_INTERNAL_452935b4_4_k_cu_07d580b94cuda3std6ranges3__45__cpo4swapE)
_ZN34_INTERNAL_452935b4_4_k_cu_07d580b94cuda3std6ranges3__45__cpo4swapE:
	.zero		1
	.type		_ZN34_INTERNAL_452935b4_4_k_cu_07d580b96thrust24THRUST_300001_SM_1000_NS12placeholders2_1E,@object
	.size		_ZN34_INTERNAL_452935b4_4_k_cu_07d580b96thrust24THRUST_300001_SM_1000_NS12placeholders2_1E,(_ZN34_INTERNAL_452935b4_4_k_cu_07d580b96thrust24THRUST_300001_SM_1000_NS12placeholders2_3E - _ZN34_INTERNAL_452935b4_4_k_cu_07d580b96thrust24THRUST_300001_SM_1000_NS12placeholders2_1E)
_ZN34_INTERNAL_452935b4_4_k_cu_07d580b96thrust24THRUST_300001_SM_1000_NS12placeholders2_1E:
	.zero		1
	.type		_ZN34_INTERNAL_452935b4_4_k_cu_07d580b96thrust24THRUST_300001_SM_1000_NS12placeholders2_3E,@object
	.size		_ZN34_INTERNAL_452935b4_4_k_cu_07d580b96thrust24THRUST_300001_SM_1000_NS12placeholders2_3E,(_ZN34_INTERNAL_452935b4_4_k_cu_07d580b94cuda3std3__45__cpo5beginE - _ZN34_INTERNAL_452935b4_4_k_cu_07d580b96thrust24THRUST_300001_SM_1000_NS12placeholders2_3E)
_ZN34_INTERNAL_452935b4_4_k_cu_07d580b96thrust24THRUST_300001_SM_1000_NS12placeholders2_3E:
	.zero		1
	.type		_ZN34_INTERNAL_452935b4_4_k_cu_07d580b94cuda3std3__45__cpo5beginE,@object
	.size		_ZN34_INTERNAL_452935b4_4_k_cu_07d580b94cuda3std3__45__cpo5beginE,(_ZN34_INTERNAL_452935b4_4_k_cu_07d580b94cuda3std6ranges3__45__cpo5beginE - _ZN34_INTERNAL_452935b4_4_k_cu_07d580b94cuda3std3__45__cpo5beginE)
_ZN34_INTERNAL_452935b4_4_k_cu_07d580b94cuda3std3__45__cpo5beginE:
	.zero		1
	.type		_ZN34_INTERNAL_452935b4_4_k_cu_07d580b94cuda3std6ranges3__45__cpo5beginE,@object
	.size		_ZN34_INTERNAL_452935b4_4_k_cu_07d580b94cuda3std6ranges3__45__cpo5beginE,(_ZN34_INTERNAL_452935b4_4_k_cu_07d580b94cuda3std3__436_GLOBAL__N__452935b4_4_k_cu_07d580b96ignoreE - _ZN34_INTERNAL_452935b4_4_k_cu_07d580b94cuda3std6ranges3__45__cpo5beginE)
_ZN34_INTERNAL_452935b4_4_k_cu_07d580b94cuda3std6ranges3__45__cpo5beginE:
	.zero		1
	.type		_ZN34_INTERNAL_452935b4_4_k_cu_07d580b94cuda3std3__436_GLOBAL__N__452935b4_4_k_cu_07d580b96ignoreE,@object
	.size		_ZN34_INTERNAL_452935b4_4_k_cu_07d580b94cuda3std3__436_GLOBAL__N__452935b4_4_k_cu_07d580b96ignoreE,(_ZN34_INTERNAL_452935b4_4_k_cu_07d580b94cuda3std6ranges3__45__cpo4dataE - _ZN34_INTERNAL_452935b4_4_k_cu_07d580b94cuda3std3__436_GLOBAL__N__452935b4_4_k_cu_07d580b96ignoreE)
_ZN34_INTERNAL_452935b4_4_k_cu_07d580b94cuda3std3__436_GLOBAL__N__452935b4_4_k_cu_07d580b96ignoreE:
	.zero		1
	.type		_ZN34_INTERNAL_452935b4_4_k_cu_07d580b94cuda3std6ranges3__45__cpo4dataE,@object
	.size		_ZN34_INTERNAL_452935b4_4_k_cu_07d580b94cuda3std6ranges3__45__cpo4dataE,(_ZN34_INTERNAL_452935b4_4_k_cu_07d580b96thrust24THRUST_300001_SM_1000_NS12placeholders2_7E - _ZN34_INTERNAL_452935b4_4_k_cu_07d580b94cuda3std6ranges3__45__cpo4dataE)
_ZN34_INTERNAL_452935b4_4_k_cu_07d580b94cuda3std6ranges3__45__cpo4dataE:
	.zero		1
	.type		_ZN34_INTERNAL_452935b4_4_k_cu_07d580b96thrust24THRUST_300001_SM_1000_NS12placeholders2_7E,@object
	.size		_ZN34_INTERNAL_452935b4_4_k_cu_07d580b96thrust24THRUST_300001_SM_1000_NS12placeholders2_7E,(_ZN34_INTERNAL_452935b4_4_k_cu_07d580b94cuda3std3__45__cpo6rbeginE - _ZN34_INTERNAL_452935b4_4_k_cu_07d580b96thrust24THRUST_300001_SM_1000_NS12placeholders2_7E)
_ZN34_INTERNAL_452935b4_4_k_cu_07d580b96thrust24THRUST_300001_SM_1000_NS12placeholders2_7E:
	.zero		1
	.type		_ZN34_INTERNAL_452935b4_4_k_cu_07d580b94cuda3std3__45__cpo6rbeginE,@object
	.size		_ZN34_INTERNAL_452935b4_4_k_cu_07d580b94cuda3std3__45__cpo6rbeginE,(_ZN34_INTERNAL_452935b4_4_k_cu_07d580b94cuda3std6ranges3__45__cpo7advanceE - _ZN34_INTERNAL_452935b4_4_k_cu_07d580b94cuda3std3__45__cpo6rbeginE)
_ZN34_INTERNAL_452935b4_4_k_cu_07d580b94cuda3std3__45__cpo6rbeginE:
	.zero		1
	.type		_ZN34_INTERNAL_452935b4_4_k_cu_07d580b94cuda3std6ranges3__45__cpo7advanceE,@object
	.size		_ZN34_INTERNAL_452935b4_4_k_cu_07d580b94cuda3std6ranges3__45__cpo7advanceE,(_ZN34_INTERNAL_452935b4_4_k_cu_07d580b94cuda3std3__47nulloptE - _ZN34_INTERNAL_452935b4_4_k_cu_07d580b94cuda3std6ranges3__45__cpo7advanceE)
_ZN34_INTERNAL_452935b4_4_k_cu_07d580b94cuda3std6ranges3__45__cpo7advanceE:
	.zero		1
	.type		_ZN34_INTERNAL_452935b4_4_k_cu_07d580b94cuda3std3__47nulloptE,@object
	.size		_ZN34_INTERNAL_452935b4_4_k_cu_07d580b94cuda3std3__47nulloptE,(_ZN34_INTERNAL_452935b4_4_k_cu_07d580b94cuda3std6ranges3__45__cpo8distanceE - _ZN34_INTERNAL_452935b4_4_k_cu_07d580b94cuda3std3__47nulloptE)
_ZN34_INTERNAL_452935b4_4_k_cu_07d580b94cuda3std3__47nulloptE:
	.zero		1
	.type		_ZN34_INTERNAL_452935b4_4_k_cu_07d580b94cuda3std6ranges3__45__cpo8distanceE,@object
	.size		_ZN34_INTERNAL_452935b4_4_k_cu_07d580b94cuda3std6ranges3__45__cpo8distanceE,(_ZN34_INTERNAL_452935b4_4_k_cu_07d580b96thrust24THRUST_300001_SM_1000_NS12placeholders2_6E - _ZN34_INTERNAL_452935b4_4_k_cu_07d580b94cuda3std6ranges3__45__cpo8distanceE)
_ZN34_INTERNAL_452935b4_4_k_cu_07d580b94cuda3std6ranges3__45__cpo8distanceE:
	.zero		1
	.type		_ZN34_INTERNAL_452935b4_4_k_cu_07d580b96thrust24THRUST_300001_SM_1000_NS12placeholders2_6E,@object
	.size		_ZN34_INTERNAL_452935b4_4_k_cu_07d580b96thrust24THRUST_300001_SM_1000_NS12placeholders2_6E,(_ZN34_INTERNAL_452935b4_4_k_cu_07d580b94cuda3std3__45__cpo4cendE - _ZN34_INTERNAL_452935b4_4_k_cu_07d580b96thrust24THRUST_300001_SM_1000_NS12placeholders2_6E)
_ZN34_INTERNAL_452935b4_4_k_cu_07d580b96thrust24THRUST_300001_SM_1000_NS12placeholders2_6E:
	.zero		1
	.type		_ZN34_INTERNAL_452935b4_4_k_cu_07d580b94cuda3std3__45__cpo4cendE,@object
	.size		_ZN34_INTERNAL_452935b4_4_k_cu_07d580b94cuda3std3__45__cpo4cendE,(_ZN34_INTERNAL_452935b4_4_k_cu_07d580b94cuda3std6ranges3__45__cpo4cendE - _ZN34_INTERNAL_452935b4_4_k_cu_07d580b94cuda3std3__45__cpo4cendE)
_ZN34_INTERNAL_452935b4_4_k_cu_07d580b94cuda3std3__45__cpo4cendE:
	.zero		1
	.type		_ZN34_INTERNAL_452935b4_4_k_cu_07d580b94cuda3std6ranges3__45__cpo4cendE,@object
	.size		_ZN34_INTERNAL_452935b4_4_k_cu_07d580b94cuda3std6ranges3__45__cpo4cendE,(_ZN34_INTERNAL_452935b4_4_k_cu_07d580b94cuda3std3__420unreachable_sentinelE - _ZN34_INTERNAL_452935b4_4_k_cu_07d580b94cuda3std6ranges3__45__cpo4cendE)
_ZN34_INTERNAL_452935b4_4_k_cu_07d580b94cuda3std6ranges3__45__cpo4cendE:
	.zero		1
	.type		_ZN34_INTERNAL_452935b4_4_k_cu_07d580b94cuda3std3__420unreachable_sentinelE,@object
	.size		_ZN34_INTERNAL_452935b4_4_k_cu_07d580b94cuda3std3__420unreachable_sentinelE,(_ZN34_INTERNAL_452935b4_4_k_cu_07d580b94cuda3std6ranges3__45__cpo5ssizeE - _ZN34_INTERNAL_452935b4_4_k_cu_07d580b94cuda3std3__420unreachable_sentinelE)
_ZN34_INTERNAL_452935b4_4_k_cu_07d580b94cuda3std3__420unreachable_sentinelE:
	.zero		1
	.type		_ZN34_INTERNAL_452935b4_4_k_cu_07d580b94cuda3std6ranges3__45__cpo5ssizeE,@object
	.size		_ZN34_INTERNAL_452935b4_4_k_cu_07d580b94cuda3std6ranges3__45__cpo5ssizeE,(_ZN34_INTERNAL_452935b4_4_k_cu_07d580b96thrust24THRUST_300001_SM_1000_NS12placeholders3_10E - _ZN34_INTERNAL_452935b4_4_k_cu_07d580b94cuda3std6ranges3__45__cpo5ssizeE)
_ZN34_INTERNAL_452935b4_4_k_cu_07d580b94cuda3std6ranges3__45__cpo5ssizeE:
	.zero		1
	.type		_ZN34_INTERNAL_452935b4_4_k_cu_07d580b96thrust24THRUST_300001_SM_1000_NS12placeholders3_10E,@object
	.size		_ZN34_INTERNAL_452935b4_4_k_cu_07d580b96thrust24THRUST_300001_SM_1000_NS12placeholders3_10E,(_ZN34_INTERNAL_452935b4_4_k_cu_07d580b94cuda3std3__45__cpo5crendE - _ZN34_INTERNAL_452935b4_4_k_cu_07d580b96thrust24THRUST_300001_SM_1000_NS12placeholders3_10E)
_ZN34_INTERNAL_452935b4_4_k_cu_07d580b96thrust24THRUST_300001_SM_1000_NS12placeholders3_10E:
	.zero		1
	.type		_ZN34_INTERNAL_452935b4_4_k_cu_07d580b94cuda3std3__45__cpo5crendE,@object
	.size		_ZN34_INTERNAL_452935b4_4_k_cu_07d580b94cuda3std3__45__cpo5crendE,(_ZN34_INTERNAL_452935b4_4_k_cu_07d580b94cuda3std6ranges3__45__cpo4prevE - _ZN34_INTERNAL_452935b4_4_k_cu_07d580b94cuda3std3__45__cpo5crendE)
_ZN34_INTERNAL_452935b4_4_k_cu_07d580b94cuda3std3__45__cpo5crendE:
	.zero		1
	.type		_ZN34_INTERNAL_452935b4_4_k_cu_07d580b94cuda3std6ranges3__45__cpo4prevE,@object
	.size		_ZN34_INTERNAL_452935b4_4_k_cu_07d580b94cuda3std6ranges3__45__cpo4prevE,(_ZN34_INTERNAL_452935b4_4_k_cu_07d580b94cuda3std6ranges3__45__cpo9iter_moveE - _ZN34_INTERNAL_452935b4_4_k_cu_07d580b94cuda3std6ranges3__45__cpo4prevE)
_ZN34_INTERNAL_452935b4_4_k_cu_07d580b94cuda3std6ranges3__45__cpo4prevE:
	.zero		1
	.type		_ZN34_INTERNAL_452935b4_4_k_cu_07d580b94cuda3std6ranges3__45__cpo9iter_moveE,@object
	.size		_ZN34_INTERNAL_452935b4_4_k_cu_07d580b94cuda3std6ranges3__45__cpo9iter_moveE,(_ZN34_INTERNAL_452935b4_4_k_cu_07d580b96thrust24THRUST_300001_SM_1000_NS12placeholders2_2E - _ZN34_INTERNAL_452935b4_4_k_cu_07d580b94cuda3std6ranges3__45__cpo9iter_moveE)
_ZN34_INTERNAL_452935b4_4_k_cu_07d580b94cuda3std6ranges3__45__cpo9iter_moveE:
	.zero		1
	.type		_ZN34_INTERNAL_452935b4_4_k_cu_07d580b96thrust24THRUST_300001_SM_1000_NS12placeholders2_2E,@object
	.size		_ZN34_INTERNAL_452935b4_4_k_cu_07d580b96thrust24THRUST_300001_SM_1000_NS12placeholders2_2E,(_ZN34_INTERNAL_452935b4_4_k_cu_07d580b96thrust24THRUST_300001_SM_1000_NS12placeholders2_4E - _ZN34_INTERNAL_452935b4_4_k_cu_07d580b96thrust24THRUST_300001_SM_1000_NS12placeholders2_2E)
_ZN34_INTERNAL_452935b4_4_k_cu_07d580b96thrust24THRUST_300001_SM_1000_NS12placeholders2_2E:
	.zero		1
	.type		_ZN34_INTERNAL_452935b4_4_k_cu_07d580b96thrust24THRUST_300001_SM_1000_NS12placeholders2_4E,@object
	.size		_ZN34_INTERNAL_452935b4_4_k_cu_07d580b96thrust24THRUST_300001_SM_1000_NS12placeholders2_4E,(_ZN34_INTERNAL_452935b4_4_k_cu_07d580b94cuda3std3__45__cpo3endE - _ZN34_INTERNAL_452935b4_4_k_cu_07d580b96thrust24THRUST_300001_SM_1000_NS12placeholders2_4E)
_ZN34_INTERNAL_452935b4_4_k_cu_07d580b96thrust24THRUST_300001_SM_1000_NS12placeholders2_4E:
	.zero		1
	.type		_ZN34_INTERNAL_452935b4_4_k_cu_07d580b94cuda3std3__45__cpo3endE,@object
	.size		_ZN34_INTERNAL_452935b4_4_k_cu_07d580b94cuda3std3__45__cpo3endE,(_ZN34_INTERNAL_452935b4_4_k_cu_07d580b94cuda3std6ranges3__45__cpo3endE - _ZN34_INTERNAL_452935b4_4_k_cu_07d580b94cuda3std3__45__cpo3endE)
_ZN34_INTERNAL_452935b4_4_k_cu_07d580b94cuda3std3__45__cpo3endE:
	.zero		1
	.type		_ZN34_INTERNAL_452935b4_4_k_cu_07d580b94cuda3std6ranges3__45__cpo3endE,@object
	.size		_ZN34_INTERNAL_452935b4_4_k_cu_07d580b94cuda3std6ranges3__45__cpo3endE,(_ZN34_INTERNAL_452935b4_4_k_cu_07d580b94cuda3std3__419piecewise_constructE - _ZN34_INTERNAL_452935b4_4_k_cu_07d580b94cuda3std6ranges3__45__cpo3endE)
_ZN34_INTERNAL_452935b4_4_k_cu_07d580b94cuda3std6ranges3__45__cpo3endE:
	.zero		1
	.type		_ZN34_INTERNAL_452935b4_4_k_cu_07d580b94cuda3std3__419piecewise_constructE,@object
	.size		_ZN34_INTERNAL_452935b4_4_k_cu_07d580b94cuda3std3__419piecewise_constructE,(_ZN34_INTERNAL_452935b4_4_k_cu_07d580b94cuda3std6ranges3__45__cpo5cdataE - _ZN34_INTERNAL_452935b4_4_k_cu_07d580b94cuda3std3__419piecewise_constructE)
_ZN34_INTERNAL_452935b4_4_k_cu_07d580b94cuda3std3__419piecewise_constructE:
	.zero		1
	.type		_ZN34_INTERNAL_452935b4_4_k_cu_07d580b94cuda3std6ranges3__45__cpo5cdataE,@object
	.size		_ZN34_INTERNAL_452935b4_4_k_cu_07d580b94cuda3std6ranges3__45__cpo5cdataE,(_ZN34_INTERNAL_452935b4_4_k_cu_07d580b96thrust24THRUST_300001_SM_1000_NS12placeholders2_8E - _ZN34_INTERNAL_452935b4_4_k_cu_07d580b94cuda3std6ranges3__45__cpo5cdataE)
_ZN34_INTERNAL_452935b4_4_k_cu_07d580b94cuda3std6ranges3__45__cpo5cdataE:
	.zero		1
	.type		_ZN34_INTERNAL_452935b4_4_k_cu_07d580b96thrust24THRUST_300001_SM_1000_NS12placeholders2_8E,@object
	.size		_ZN34_INTERNAL_452935b4_4_k_cu_07d580b96thrust24THRUST_300001_SM_1000_NS12placeholders2_8E,(_ZN34_INTERNAL_452935b4_4_k_cu_07d580b94cuda3std3__45__cpo4rendE - _ZN34_INTERNAL_452935b4_4_k_cu_07d580b96thrust24THRUST_300001_SM_1000_NS12placeholders2_8E)
_ZN34_INTERNAL_452935b4_4_k_cu_07d580b96thrust24THRUST_300001_SM_1000_NS12placeholders2_8E:
	.zero		1
	.type		_ZN34_INTERNAL_452935b4_4_k_cu_07d580b94cuda3std3__45__cpo4rendE,@object
	.size		_ZN34_INTERNAL_452935b4_4_k_cu_07d580b94cuda3std3__45__cpo4rendE,(_ZN34_INTERNAL_452935b4_4_k_cu_07d580b94cuda3std6ranges3__45__cpo9iter_swapE - _ZN34_INTERNAL_452935b4_4_k_cu_07d580b94cuda3std3__45__cpo4rendE)
_ZN34_INTERNAL_452935b4_4_k_cu_07d580b94cuda3std3__45__cpo4rendE:
	.zero		1
	.type		_ZN34_INTERNAL_452935b4_4_k_cu_07d580b94cuda3std6ranges3__45__cpo9iter_swapE,@object
	.size		_ZN34_INTERNAL_452935b4_4_k_cu_07d580b94cuda3std6ranges3__45__cpo9iter_swapE,(_ZN34_INTERNAL_452935b4_4_k_cu_07d580b94cuda3std3__48unexpectE - _ZN34_INTERNAL_452935b4_4_k_cu_07d580b94cuda3std6ranges3__45__cpo9iter_swapE)
_ZN34_INTERNAL_452935b4_4_k_cu_07d580b94cuda3std6ranges3__45__cpo9iter_swapE:
	.zero		1
	.type		_ZN34_INTERNAL_452935b4_4_k_cu_07d580b94cuda3std3__48unexpectE,@object
	.size		_ZN34_INTERNAL_452935b4_4_k_cu_07d580b94cuda3std3__48unexpectE,(_ZN34_INTERNAL_452935b4_4_k_cu_07d580b96thrust24THRUST_300001_SM_1000_NS6system6detail10sequential3seqE - _ZN34_INTERNAL_452935b4_4_k_cu_07d580b94cuda3std3__48unexpectE)
_ZN34_INTERNAL_452935b4_4_k_cu_07d580b94cuda3std3__48unexpectE:
	.zero		1
	.type		_ZN34_INTERNAL_452935b4_4_k_cu_07d580b96thrust24THRUST_300001_SM_1000_NS6system6detail10sequential3seqE,@object
	.size		_ZN34_INTERNAL_452935b4_4_k_cu_07d580b96thrust24THRUST_300001_SM_1000_NS6system6detail10sequential3seqE,(.L_29 - _ZN34_INTERNAL_452935b4_4_k_cu_07d580b96thrust24THRUST_300001_SM_1000_NS6system6detail10sequential3seqE)
_ZN34_INTERNAL_452935b4_4_k_cu_07d580b96thrust24THRUST_300001_SM_1000_NS6system6detail10sequential3seqE:
	.zero		1
.L_29:


//--------------------- .nv.constant0._ZN3cub18CUB_300001_SM_10006detail11EmptyKernelIvEEvv --------------------------
	.section	.nv.constant0._ZN3cub18CUB_300001_SM_10006detail11EmptyKernelIvEEvv,"a",@progbits
	.sectionflags	@""
	.align	4
.nv.constant0._ZN3cub18CUB_300001_SM_10006detail11EmptyKernelIvEEvv:
	.zero		896


//--------------------- .nv.constant0._Z31randomAccessDeltaSingleKernel64PjPmjPl --------------------------
	.section	.nv.constant0._Z31randomAccessDeltaSingleKernel64PjPmjPl,"a",@progbits
	.sectionflags	@""
	.align	4
.nv.constant0._Z31randomAccessDeltaSingleKernel64PjPmjPl:
	.zero		928


//--------------------- SYMBOLS --------------------------

	.type		.nv.reservedSmem.offset0,@object
	.size		.nv.reservedSmem.offset0,0x4
